//
// Generated by NVIDIA NVVM Compiler
//
// Compiler Build ID: CL-36424714
// Cuda compilation tools, release 13.0, V13.0.88
// Based on NVVM 20.0.0
//

.version 9.0
.target sm_100
.address_size 64

	// .globl	_Z17dVdM_lastlayer_m2PdPKdPKiS1_S1_S3_
// _ZZ17dVdM_lastlayer_m2PdPKdPKiS1_S1_S3_E6T_size has been demoted
// _ZZ17dVdM_lastlayer_m2PdPKdPKiS1_S1_S3_E8nNeurons has been demoted
// _ZZ17dVdM_lastlayer_m2PdPKdPKiS1_S1_S3_E8maxsteps has been demoted
// _ZZ17dVdM_lastlayer_m2PdPKdPKiS1_S1_S3_E9threshold has been demoted
// _ZZ17dVdM_lastlayer_m2PdPKdPKiS1_S1_S3_E6decay1 has been demoted
// _ZZ17dVdM_lastlayer_m2PdPKdPKiS1_S1_S3_E6decay2 has been demoted
// _ZZ17dVdM_lastlayer_m2PdPKdPKiS1_S1_S3_E3tmp has been demoted

.visible .entry _Z17dVdM_lastlayer_m2PdPKdPKiS1_S1_S3_(
	.param .u64 .ptr .align 1 _Z17dVdM_lastlayer_m2PdPKdPKiS1_S1_S3__param_0,
	.param .u64 .ptr .align 1 _Z17dVdM_lastlayer_m2PdPKdPKiS1_S1_S3__param_1,
	.param .u64 .ptr .align 1 _Z17dVdM_lastlayer_m2PdPKdPKiS1_S1_S3__param_2,
	.param .u64 .ptr .align 1 _Z17dVdM_lastlayer_m2PdPKdPKiS1_S1_S3__param_3,
	.param .u64 .ptr .align 1 _Z17dVdM_lastlayer_m2PdPKdPKiS1_S1_S3__param_4,
	.param .u64 .ptr .align 1 _Z17dVdM_lastlayer_m2PdPKdPKiS1_S1_S3__param_5
)
{
	.reg .pred 	%p<8>;
	.reg .b32 	%r<23>;
	.reg .b64 	%rd<22>;
	.reg .b64 	%fd<21>;
	// demoted variable
	.shared .align 4 .u32 _ZZ17dVdM_lastlayer_m2PdPKdPKiS1_S1_S3_E6T_size;
	// demoted variable
	.shared .align 4 .u32 _ZZ17dVdM_lastlayer_m2PdPKdPKiS1_S1_S3_E8nNeurons;
	// demoted variable
	.shared .align 4 .u32 _ZZ17dVdM_lastlayer_m2PdPKdPKiS1_S1_S3_E8maxsteps;
	// demoted variable
	.shared .align 8 .f64 _ZZ17dVdM_lastlayer_m2PdPKdPKiS1_S1_S3_E9threshold;
	// demoted variable
	.shared .align 8 .f64 _ZZ17dVdM_lastlayer_m2PdPKdPKiS1_S1_S3_E6decay1;
	// demoted variable
	.shared .align 8 .f64 _ZZ17dVdM_lastlayer_m2PdPKdPKiS1_S1_S3_E6decay2;
	// demoted variable
	.shared .align 8 .b8 _ZZ17dVdM_lastlayer_m2PdPKdPKiS1_S1_S3_E3tmp[2048];
	ld.param.u64 	%rd5, [_Z17dVdM_lastlayer_m2PdPKdPKiS1_S1_S3__param_0];
	ld.param.u64 	%rd6, [_Z17dVdM_lastlayer_m2PdPKdPKiS1_S1_S3__param_1];
	ld.param.u64 	%rd7, [_Z17dVdM_lastlayer_m2PdPKdPKiS1_S1_S3__param_2];
	ld.param.u64 	%rd8, [_Z17dVdM_lastlayer_m2PdPKdPKiS1_S1_S3__param_3];
	ld.param.u64 	%rd9, [_Z17dVdM_lastlayer_m2PdPKdPKiS1_S1_S3__param_4];
	ld.param.u64 	%rd10, [_Z17dVdM_lastlayer_m2PdPKdPKiS1_S1_S3__param_5];
	cvta.to.global.u64 	%rd11, %rd9;
	cvta.to.global.u64 	%rd12, %rd10;
	ld.global.u32 	%r1, [%rd12];
	st.shared.u32 	[_ZZ17dVdM_lastlayer_m2PdPKdPKiS1_S1_S3_E6T_size], %r1;
	ld.global.u32 	%r21, [%rd12+4];
	st.shared.u32 	[_ZZ17dVdM_lastlayer_m2PdPKdPKiS1_S1_S3_E8nNeurons], %r21;
	st.shared.u32 	[_ZZ17dVdM_lastlayer_m2PdPKdPKiS1_S1_S3_E8maxsteps], %r21;
	ld.global.f64 	%fd1, [%rd11];
	st.shared.f64 	[_ZZ17dVdM_lastlayer_m2PdPKdPKiS1_S1_S3_E9threshold], %fd1;
	ld.global.f64 	%fd2, [%rd11+8];
	st.shared.f64 	[_ZZ17dVdM_lastlayer_m2PdPKdPKiS1_S1_S3_E6decay1], %fd2;
	ld.global.f64 	%fd3, [%rd11+16];
	st.shared.f64 	[_ZZ17dVdM_lastlayer_m2PdPKdPKiS1_S1_S3_E6decay2], %fd3;
	mov.u32 	%r15, %ctaid.x;
	mov.u32 	%r16, %ntid.x;
	mov.u32 	%r3, %tid.x;
	mad.lo.s32 	%r4, %r15, %r16, %r3;
	setp.ge.s32 	%p1, %r4, %r21;
	@%p1 bra 	$L__BB0_5;
	cvta.to.global.u64 	%rd13, %rd7;
	cvta.to.global.u64 	%rd14, %rd8;
	mul.wide.s32 	%rd15, %r4, 4;
	add.s64 	%rd16, %rd13, %rd15;
	ld.global.u32 	%r22, [%rd16];
	mul.lo.s32 	%r6, %r1, %r4;
	mul.wide.s32 	%rd17, %r6, 8;
	add.s64 	%rd1, %rd14, %rd17;
	shl.b32 	%r17, %r3, 3;
	mov.u32 	%r18, _ZZ17dVdM_lastlayer_m2PdPKdPKiS1_S1_S3_E3tmp;
	add.s32 	%r7, %r18, %r17;
	mov.b64 	%rd18, 0;
	st.shared.u64 	[%r7], %rd18;
	setp.lt.s32 	%p2, %r22, 1;
	setp.lt.s32 	%p3, %r21, 0;
	or.pred  	%p4, %p2, %p3;
	@%p4 bra 	$L__BB0_5;
	ld.global.f64 	%fd12, [%rd1];
	setp.lt.f64 	%p5, %fd12, 0d0000000000000000;
	selp.f64 	%fd18, 0d3FF0000000000000, 0dBFF0000000000000, %p5;
	selp.f64 	%fd20, 0dBFF0000000000000, 0d3FF0000000000000, %p5;
	cvta.to.global.u64 	%rd19, %rd6;
	add.s64 	%rd2, %rd19, -8;
	add.s32 	%r19, %r22, %r6;
	add.s32 	%r20, %r19, -1;
	cvta.to.global.u64 	%rd3, %rd5;
	mov.f64 	%fd19, %fd18;
$L__BB0_3:
	mul.wide.s32 	%rd4, %r20, 8;
	add.s64 	%rd20, %rd3, %rd4;
	add.f64 	%fd13, %fd20, %fd19;
	st.global.f64 	[%rd20], %fd13;
	setp.eq.s32 	%p6, %r22, 1;
	@%p6 bra 	$L__BB0_5;
	add.s32 	%r21, %r21, -1;
	add.s64 	%rd21, %rd2, %rd4;
	ld.global.f64 	%fd14, [%rd21];
	mul.f64 	%fd15, %fd18, %fd14;
	mul.f64 	%fd16, %fd15, %fd1;
	st.shared.f64 	[%r7], %fd16;
	fma.rn.f64 	%fd20, %fd20, %fd2, %fd16;
	mul.f64 	%fd17, %fd19, %fd3;
	sub.f64 	%fd19, %fd17, %fd16;
	mul.f64 	%fd18, %fd18, %fd2;
	add.s32 	%r20, %r20, -1;
	add.s32 	%r22, %r22, -1;
	setp.ne.s32 	%p7, %r21, -1;
	@%p7 bra 	$L__BB0_3;
$L__BB0_5:
	ret;

}


// ===== COMPILED SASS (sm_100) =====

	.target	sm_100

	.elftype	@"ET_EXEC"


//--------------------- .note.nv.tkinfo           --------------------------
	.section	.note.nv.tkinfo,"",@"SHT_NOTE"
	.sectionflags	@"SHF_NOTE_NV_TKINFO"
	.tkinfo
        /*0018*/ 	.word	0x00000002
        /*0030*/ 	.string	""
        /*0030*/ 	.string	"ptxas"
        /*0030*/ 	.string	"Cuda compilation tools, release 13.0, V13.0.88"
        /*0030*/ 	.string	"Build cuda_13.0.r13.0/compiler.36424714_0"
        /*0030*/ 	.string	"-arch sm_100 -m 64 "



//--------------------- .note.nv.cuinfo           --------------------------
	.section	.note.nv.cuinfo,"",@"SHT_NOTE"
	.sectionflags	@"SHF_NOTE_NV_CUINFO"
        /*0018*/ 	.short	0x0002
        /*001a*/ 	.short	0x0064
        /*001c*/ 	.short	0x0082
	.zero		2


//--------------------- .nv.info                  --------------------------
	.section	.nv.info,"",@"SHT_CUDA_INFO"
	.align	4


	//----- nvinfo : EIATTR_REGCOUNT
	.align		4
        /*0000*/ 	.byte	0x04, 0x2f
        /*0002*/ 	.short	(.L_1 - .L_0)
	.align		4
.L_0:
        /*0004*/ 	.word	index@(_Z17dVdM_lastlayer_m2PdPKdPKiS1_S1_S3_)
        /*0008*/ 	.word	0x0000001a


	//----- nvinfo : EIATTR_FRAME_SIZE
	.align		4
.L_1:
        /*000c*/ 	.byte	0x04, 0x11
        /*000e*/ 	.short	(.L_3 - .L_2)
	.align		4
.L_2:
        /*0010*/ 	.word	index@(_Z17dVdM_lastlayer_m2PdPKdPKiS1_S1_S3_)
        /*0014*/ 	.word	0x00000000


	//----- nvinfo : EIATTR_MIN_STACK_SIZE
	.align		4
.L_3:
        /*0018*/ 	.byte	0x04, 0x12
        /*001a*/ 	.short	(.L_5 - .L_4)
	.align		4
.L_4:
        /*001c*/ 	.word	index@(_Z17dVdM_lastlayer_m2PdPKdPKiS1_S1_S3_)
        /*0020*/ 	.word	0x00000000
.L_5:


//--------------------- .nv.compat                --------------------------
	.section	.nv.compat,"",@"SHT_CUDA_COMPAT_INFO"
	.align	4
        /*0000*/ 	.byte	0x02, 0x09, 0x00, 0x00, 0x02, 0x02, 0x01, 0x00, 0x02, 0x05, 0x05, 0x00, 0x03, 0x07, 0x01, 0x01
        /*0010*/ 	.byte	0x02, 0x03, 0x00, 0x00, 0x02, 0x06, 0x01, 0x00, 0x04, 0x0b, 0x08, 0x00, 0x01, 0x00, 0x00, 0x00
        /*0020*/ 	.byte	0x00, 0x00, 0x00, 0x00


//--------------------- .nv.info._Z17dVdM_lastlayer_m2PdPKdPKiS1_S1_S3_ --------------------------
	.section	.nv.info._Z17dVdM_lastlayer_m2PdPKdPKiS1_S1_S3_,"",@"SHT_CUDA_INFO"
	.sectionflags	@""
	.align	4


	//----- nvinfo : EIATTR_CUDA_API_VERSION
	.align		4
        /*0000*/ 	.byte	0x04, 0x37
        /*0002*/ 	.short	(.L_7 - .L_6)
.L_6:
        /*0004*/ 	.word	0x00000082


	//----- nvinfo : EIATTR_KPARAM_INFO
	.align		4
.L_7:
        /*0008*/ 	.byte	0x04, 0x17
        /*000a*/ 	.short	(.L_9 - .L_8)
.L_8:
        /*000c*/ 	.word	0x00000000
        /*0010*/ 	.short	0x0005
        /*0012*/ 	.short	0x0028
        /*0014*/ 	.byte	0x00, 0xf5, 0x21, 0x00


	//----- nvinfo : EIATTR_KPARAM_INFO
	.align		4
.L_9:
        /*0018*/ 	.byte	0x04, 0x17
        /*001a*/ 	.short	(.L_11 - .L_10)
.L_10:
        /*001c*/ 	.word	0x00000000
        /*0020*/ 	.short	0x0004
        /*0022*/ 	.short	0x0020
        /*0024*/ 	.byte	0x00, 0xf5, 0x21, 0x00


	//----- nvinfo : EIATTR_KPARAM_INFO
	.align		4
.L_11:
        /*0028*/ 	.byte	0x04, 0x17
        /*002a*/ 	.short	(.L_13 - .L_12)
.L_12:
        /*002c*/ 	.word	0x00000000
        /*0030*/ 	.short	0x0003
        /*0032*/ 	.short	0x0018
        /*0034*/ 	.byte	0x00, 0xf5, 0x21, 0x00


	//----- nvinfo : EIATTR_KPARAM_INFO
	.align		4
.L_13:
        /*0038*/ 	.byte	0x04, 0x17
        /*003a*/ 	.short	(.L_15 - .L_14)
.L_14:
        /*003c*/ 	.word	0x00000000
        /*0040*/ 	.short	0x0002
        /*0042*/ 	.short	0x0010
        /*0044*/ 	.byte	0x00, 0xf5, 0x21, 0x00


	//----- nvinfo : EIATTR_KPARAM_INFO
	.align		4
.L_15:
        /*0048*/ 	.byte	0x04, 0x17
        /*004a*/ 	.short	(.L_17 - .L_16)
.L_16:
        /*004c*/ 	.word	0x00000000
        /*0050*/ 	.short	0x0001
        /*0052*/ 	.short	0x0008
        /*0054*/ 	.byte	0x00, 0xf5, 0x21, 0x00


	//----- nvinfo : EIATTR_KPARAM_INFO
	.align		4
.L_17:
        /*0058*/ 	.byte	0x04, 0x17
        /*005a*/ 	.short	(.L_19 - .L_18)
.L_18:
        /*005c*/ 	.word	0x00000000
        /*0060*/ 	.short	0x0000
        /*0062*/ 	.short	0x0000
        /*0064*/ 	.byte	0x00, 0xf5, 0x21, 0x00


	//----- nvinfo : EIATTR_SPARSE_MMA_MASK
	.align		4
.L_19:
        /*0068*/ 	.byte	0x03, 0x50
        /*006a*/ 	.short	0x0000


	//----- nvinfo : EIATTR_MAXREG_COUNT
	.align		4
        /*006c*/ 	.byte	0x03, 0x1b
        /*006e*/ 	.short	0x00ff


	//----- nvinfo : EIATTR_MERCURY_ISA_VERSION
	.align		4
        /*0070*/ 	.byte	0x03, 0x5f
        /*0072*/ 	.short	0x0101


	//----- nvinfo : EIATTR_VRC_CTA_INIT_COUNT
	.align		4
        /*0074*/ 	.byte	0x02, 0x4a
	.zero		1
	.zero		1


	//----- nvinfo : EIATTR_EXIT_INSTR_OFFSETS
	.align		4
        /*0078*/ 	.byte	0x04, 0x1c
        /*007a*/ 	.short	(.L_21 - .L_20)


	//   ....[0]....
.L_20:
        /*007c*/ 	.word	0x00000150


	//   ....[1]....
        /*0080*/ 	.word	0x00000210


	//   ....[2]....
        /*0084*/ 	.word	0x00000360


	//   ....[3]....
        /*0088*/ 	.word	0x00000460


	//----- nvinfo : EIATTR_CBANK_PARAM_SIZE
	.align		4
.L_21:
        /*008c*/ 	.byte	0x03, 0x19
        /*008e*/ 	.short	0x0030


	//----- nvinfo : EIATTR_PARAM_CBANK
	.align		4
        /*0090*/ 	.byte	0x04, 0x0a
        /*0092*/ 	.short	(.L_23 - .L_22)
	.align		4
.L_22:
        /*0094*/ 	.word	index@(.nv.constant0._Z17dVdM_lastlayer_m2PdPKdPKiS1_S1_S3_)
        /*0098*/ 	.short	0x0380
        /*009a*/ 	.short	0x0030


	//----- nvinfo : EIATTR_SW_WAR
	.align		4
.L_23:
        /*009c*/ 	.byte	0x04, 0x36
        /*009e*/ 	.short	(.L_25 - .L_24)
.L_24:
        /*00a0*/ 	.word	0x00000008
.L_25:


//--------------------- .nv.callgraph             --------------------------
	.section	.nv.callgraph,"",@"SHT_CUDA_CALLGRAPH"
	.align	4
	.sectionentsize	8
	.align		4
        /*0000*/ 	.word	0x00000000
	.align		4
        /*0004*/ 	.word	0xffffffff
	.align		4
        /*0008*/ 	.word	0x00000000
	.align		4
        /*000c*/ 	.word	0xfffffffe
	.align		4
        /*0010*/ 	.word	0x00000000
	.align		4
        /*0014*/ 	.word	0xfffffffd
	.align		4
        /*0018*/ 	.word	0x00000000
	.align		4
        /*001c*/ 	.word	0xfffffffc


//--------------------- .text._Z17dVdM_lastlayer_m2PdPKdPKiS1_S1_S3_ --------------------------
	.section	.text._Z17dVdM_lastlayer_m2PdPKdPKiS1_S1_S3_,"ax",@progbits
	.align	128
        .global         _Z17dVdM_lastlayer_m2PdPKdPKiS1_S1_S3_
        .type           _Z17dVdM_lastlayer_m2PdPKdPKiS1_S1_S3_,@function
        .size           _Z17dVdM_lastlayer_m2PdPKdPKiS1_S1_S3_,(.L_x_2 - _Z17dVdM_lastlayer_m2PdPKdPKiS1_S1_S3_)
        .other          _Z17dVdM_lastlayer_m2PdPKdPKiS1_S1_S3_,@"STO_CUDA_ENTRY STV_DEFAULT"
_Z17dVdM_lastlayer_m2PdPKdPKiS1_S1_S3_:
.text._Z17dVdM_lastlayer_m2PdPKdPKiS1_S1_S3_:
[----:B------:R-:W-:Y:S08]  /*0000*/  LDC R1, c[0x0][0x37c] ;  /* 0x0000df00ff017b82 */ /* 0x000ff00000000800 */
[----:B------:R-:W0:Y:S01]  /*0010*/  LDC.64 R10, c[0x0][0x3a8] ;  /* 0x0000ea00ff0a7b82 */ /* 0x000e220000000a00 */
[----:B------:R-:W0:Y:S07]  /*0020*/  LDCU.64 UR6, c[0x0][0x358] ;  /* 0x00006b00ff0677ac */ /* 0x000e2e0008000a00 */
[----:B------:R-:W1:Y:S01]  /*0030*/  LDC.64 R12, c[0x0][0x3a0] ;  /* 0x0000e800ff0c7b82 */ /* 0x000e620000000a00 */
[----:B0-----:R-:W2:Y:S04]  /*0040*/  LDG.E R3, desc[UR6][R10.64+0x4] ;  /* 0x000004060a037981 */ /* 0x001ea8000c1e1900 */
[----:B------:R-:W3:Y:S04]  /*0050*/  LDG.E R2, desc[UR6][R10.64] ;  /* 0x000000060a027981 */ /* 0x000ee8000c1e1900 */
[----:B-1----:R-:W4:Y:S04]  /*0060*/  LDG.E.64 R4, desc[UR6][R12.64] ;  /* 0x000000060c047981 */ /* 0x002f28000c1e1b00 */
[----:B------:R-:W4:Y:S04]  /*0070*/  LDG.E.64 R6, desc[UR6][R12.64+0x8] ;  /* 0x000008060c067981 */ /* 0x000f28000c1e1b00 */
[----:B------:R-:W5:Y:S01]  /*0080*/  LDG.E.64 R8, desc[UR6][R12.64+0x10] ;  /* 0x000010060c087981 */ /* 0x000f62000c1e1b00 */
[----:B------:R-:W0:Y:S01]  /*0090*/  S2UR UR4, SR_CTAID.X ;  /* 0x00000000000479c3 */ /* 0x000e220000002500 */
[----:B------:R-:W-:Y:S01]  /*00a0*/  UMOV UR5, 0x400 ;  /* 0x0000040000057882 */ /* 0x000fe20000000000 */
[----:B------:R-:W0:Y:S06]  /*00b0*/  S2R R0, SR_TID.X ;  /* 0x0000000000007919 */ /* 0x000e2c0000002100 */
[----:B------:R-:W0:Y:S08]  /*00c0*/  LDC R15, c[0x0][0x360] ;  /* 0x0000d800ff0f7b82 */ /* 0x000e300000000800 */
[----:B------:R-:W1:Y:S01]  /*00d0*/  S2UR UR8, SR_CgaCtaId ;  /* 0x00000000000879c3 */ /* 0x000e620000008800 */
[----:B0-----:R-:W-:Y:S01]  /*00e0*/  IMAD R15, R15, UR4, R0 ;  /* 0x000000040f0f7c24 */ /* 0x001fe2000f8e0200 */
[----:B-1----:R-:W-:-:S04]  /*00f0*/  ULEA UR4, UR8, UR5, 0x18 ;  /* 0x0000000508047291 */ /* 0x002fc8000f8ec0ff */
[----:B--2---:R-:W-:-:S05]  /*0100*/  ISETP.GE.AND P0, PT, R15, R3, PT ;  /* 0x000000030f00720c */ /* 0x004fca0003f06270 */
[----:B------:R0:W-:Y:S04]  /*0110*/  STS [UR4+0x8], R3 ;  /* 0x00000803ff007988 */ /* 0x0001e80008000804 */
[----:B---3--:R0:W-:Y:S04]  /*0120*/  STS.64 [UR4], R2 ;  /* 0x00000002ff007988 */ /* 0x0081e80008000a04 */
[----:B----4-:R0:W-:Y:S04]  /*0130*/  STS.128 [UR4+0x10], R4 ;  /* 0x00001004ff007988 */ /* 0x0101e80008000c04 */
[----:B-----5:R0:W-:Y:S01]  /*0140*/  STS.64 [UR4+0x20], R8 ;  /* 0x00002008ff007988 */ /* 0x0201e20008000a04 */
[----:B------:R-:W-:Y:S05]  /*0150*/  @P0 EXIT ;  /* 0x000000000000094d */ /* 0x000fea0003800000 */
[----:B------:R-:W1:Y:S01]  /*0160*/  LDC.64 R10, c[0x0][0x390] ;  /* 0x0000e400ff0a7b82 */ /* 0x000e620000000a00 */
[----:B------:R-:W-:-:S07]  /*0170*/  UIADD3 UR4, UPT, UPT, UR5, 0x28, URZ ;  /* 0x0000002805047890 */ /* 0x000fce000fffe0ff */
[----:B------:R-:W2:Y:S01]  /*0180*/  LDC.64 R16, c[0x0][0x398] ;  /* 0x0000e600ff107b82 */ /* 0x000ea20000000a00 */
[----:B-1----:R-:W-:-:S05]  /*0190*/  IMAD.WIDE R10, R15, 0x4, R10 ;  /* 0x000000040f0a7825 */ /* 0x002fca00078e020a */
[----:B------:R-:W3:Y:S01]  /*01a0*/  LDG.E R12, desc[UR6][R10.64] ;  /* 0x000000060a0c7981 */ /* 0x000ee2000c1e1900 */
[----:B------:R-:W-:Y:S01]  /*01b0*/  ISETP.GE.AND P0, PT, R3, RZ, PT ;  /* 0x000000ff0300720c */ /* 0x000fe20003f06270 */
[----:B------:R-:W-:Y:S01]  /*01c0*/  ULEA UR4, UR8, UR4, 0x18 ;  /* 0x0000000408047291 */ /* 0x000fe2000f8ec0ff */
[----:B------:R-:W-:-:S05]  /*01d0*/  IMAD R19, R2, R15, RZ ;  /* 0x0000000f02137224 */ /* 0x000fca00078e02ff */
[----:B------:R-:W-:-:S05]  /*01e0*/  LEA R0, R0, UR4, 0x3 ;  /* 0x0000000400007c11 */ /* 0x000fca000f8e18ff */
[----:B------:R1:W-:Y:S01]  /*01f0*/  STS.64 [R0], RZ ;  /* 0x000000ff00007388 */ /* 0x0003e20000000a00 */
[----:B---3--:R-:W-:-:S13]  /*0200*/  ISETP.LT.OR P0, PT, R12, 0x1, !P0 ;  /* 0x000000010c00780c */ /* 0x008fda0004701670 */
[----:B-12---:R-:W-:Y:S05]  /*0210*/  @P0 EXIT ;  /* 0x000000000000094d */ /* 0x006fea0003800000 */
[----:B------:R-:W-:Y:S01]  /*0220*/  IMAD.WIDE R16, R19, 0x8, R16 ;  /* 0x0000000813107825 */ /* 0x000fe200078e0210 */
[----:B------:R-:W1:Y:S01]  /*0230*/  LDC.64 R10, c[0x0][0x380] ;  /* 0x0000e000ff0a7b82 */ /* 0x000e620000000a00 */
[----:B------:R-:W2:Y:S04]  /*0240*/  LDCU.64 UR4, c[0x0][0x388] ;  /* 0x00007100ff0477ac */ /* 0x000ea80008000a00 */
[----:B------:R-:W3:Y:S01]  /*0250*/  LDG.E.64 R16, desc[UR6][R16.64] ;  /* 0x0000000610107981 */ /* 0x000ee2000c1e1b00 */
[----:B------:R-:W-:Y:S01]  /*0260*/  IMAD.MOV.U32 R13, RZ, RZ, 0x3ff00000 ;  /* 0x3ff00000ff0d7424 */ /* 0x000fe200078e00ff */
[----:B------:R-:W-:Y:S01]  /*0270*/  MOV R14, RZ ;  /* 0x000000ff000e7202 */ /* 0x000fe20000000f00 */
[----:B0-----:R-:W-:Y:S02]  /*0280*/  IMAD.MOV.U32 R2, RZ, RZ, R12 ;  /* 0x000000ffff027224 */ /* 0x001fe400078e000c */
[----:B------:R-:W-:-:S03]  /*0290*/  IMAD.MOV.U32 R12, RZ, RZ, RZ ;  /* 0x000000ffff0c7224 */ /* 0x000fc600078e00ff */
[----:B------:R-:W-:Y:S01]  /*02a0*/  IADD3 R19, PT, PT, R2, -0x1, R19 ;  /* 0xffffffff02137810 */ /* 0x000fe20007ffe013 */
[----:B--2---:R-:W-:-:S04]  /*02b0*/  UIADD3 UR4, UP0, UPT, UR4, -0x8, URZ ;  /* 0xfffffff804047890 */ /* 0x004fc8000ff1e0ff */
[----:B------:R-:W-:Y:S01]  /*02c0*/  UIADD3.X UR5, UPT, UPT, UR5, -0x1, URZ, UP0, !UPT ;  /* 0xffffffff05057890 */ /* 0x000fe200087fe4ff */
[----:B---3--:R-:W-:Y:S01]  /*02d0*/  DSETP.GEU.AND P0, PT, R16, RZ, PT ;  /* 0x000000ff1000722a */ /* 0x008fe20003f0e000 */
[----:B------:R-:W-:-:S05]  /*02e0*/  IMAD.MOV.U32 R16, RZ, RZ, R14 ;  /* 0x000000ffff107224 */ /* 0x000fca00078e000e */
[C---:B------:R-:W-:Y:S02]  /*02f0*/  FSEL R15, R13.reuse, -1.875, !P0 ;  /* 0xbff000000d0f7808 */ /* 0x040fe40004000000 */
[----:B------:R-:W-:Y:S02]  /*0300*/  FSEL R13, -R13, 1.875, !P0 ;  /* 0x3ff000000d0d7808 */ /* 0x000fe40004000100 */
[----:B-1----:R-:W-:-:S07]  /*0310*/  MOV R17, R15 ;  /* 0x0000000f00117202 */ /* 0x002fce0000000f00 */
.L_x_0:
[----:B------:R-:W-:Y:S01]  /*0320*/  ISETP.NE.AND P0, PT, R2, 0x1, PT ;  /* 0x000000010200780c */ /* 0x000fe20003f05270 */
[----:B0-----:R-:W-:Y:S01]  /*0330*/  DADD R22, R16, R12 ;  /* 0x0000000010167229 */ /* 0x001fe2000000000c */
[----:B------:R-:W-:-:S06]  /*0340*/  IMAD.WIDE R20, R19, 0x8, R10 ;  /* 0x0000000813147825 */ /* 0x000fcc00078e020a */
[----:B------:R0:W-:Y:S05]  /*0350*/  STG.E.64 desc[UR6][R20.64], R22 ;  /* 0x0000001614007986 */ /* 0x0001ea000c101b06 */
[----:B------:R-:W-:Y:S05]  /*0360*/  @!P0 EXIT ;  /* 0x000000000000894d */ /* 0x000fea0003800000 */
[----:B0-----:R-:W-:Y:S01]  /*0370*/  MOV R20, UR4 ;  /* 0x0000000400147c02 */ /* 0x001fe20008000f00 */
[----:B------:R-:W-:-:S04]  /*0380*/  IMAD.U32 R21, RZ, RZ, UR5 ;  /* 0x00000005ff157e24 */ /* 0x000fc8000f8e00ff */
[----:B------:R-:W-:-:S06]  /*0390*/  IMAD.WIDE R20, R19, 0x8, R20 ;  /* 0x0000000813147825 */ /* 0x000fcc00078e0214 */
[----:B------:R-:W2:Y:S01]  /*03a0*/  LDG.E.64 R20, desc[UR6][R20.64] ;  /* 0x0000000614147981 */ /* 0x000ea2000c1e1b00 */
[----:B------:R-:W-:Y:S01]  /*03b0*/  IADD3 R3, PT, PT, R3, -0x1, RZ ;  /* 0xffffffff03037810 */ /* 0x000fe20007ffe0ff */
[----:B------:R-:W-:Y:S01]  /*03c0*/  VIADD R2, R2, 0xffffffff ;  /* 0xffffffff02027836 */ /* 0x000fe20000000000 */
[----:B------:R-:W-:Y:S02]  /*03d0*/  IADD3 R19, PT, PT, R19, -0x1, RZ ;  /* 0xffffffff13137810 */ /* 0x000fe40007ffe0ff */
[----:B------:R-:W-:Y:S01]  /*03e0*/  ISETP.NE.AND P0, PT, R3, -0x1, PT ;  /* 0xffffffff0300780c */ /* 0x000fe20003f05270 */
[-C--:B--2---:R-:W-:Y:S02]  /*03f0*/  DMUL R22, R20, R14.reuse ;  /* 0x0000000e14167228 */ /* 0x084fe40000000000 */
[----:B------:R-:W-:-:S06]  /*0400*/  DMUL R14, R6, R14 ;  /* 0x0000000e060e7228 */ /* 0x000fcc0000000000 */
[----:B------:R-:W-:-:S07]  /*0410*/  DMUL R22, R4, R22 ;  /* 0x0000001604167228 */ /* 0x000fce0000000000 */
[----:B------:R0:W-:Y:S01]  /*0420*/  STS.64 [R0], R22 ;  /* 0x0000001600007388 */ /* 0x0001e20000000a00 */
[--C-:B------:R-:W-:Y:S02]  /*0430*/  DFMA R12, R6, R12, R22.reuse ;  /* 0x0000000c060c722b */ /* 0x100fe40000000016 */
[----:B------:R-:W-:Y:S01]  /*0440*/  DFMA R16, R8, R16, -R22 ;  /* 0x000000100810722b */ /* 0x000fe20000000816 */
[----:B------:R-:W-:Y:S10]  /*0450*/  @P0 BRA `(.L_x_0) ;  /* 0xfffffffc00b00947 */ /* 0x000ff4000383ffff */
[----:B------:R-:W-:Y:S05]  /*0460*/  EXIT ;  /* 0x000000000000794d */ /* 0x000fea0003800000 */
.L_x_1:
[----:B------:R-:W-:-:S00]  /*0470*/  BRA `(.L_x_1) ;  /* 0xfffffffc00fc7947 */ /* 0x000fc0000383ffff */
[----:B------:R-:W-:-:S00]  /*0480*/  NOP ;  /* 0x0000000000007918 */ /* 0x000fc00000000000 */
[----:B------:R-:W-:-:S00]  /*0490*/  NOP ;  /* 0x0000000000007918 */ /* 0x000fc00000000000 */
[----:B------:R-:W-:-:S00]  /*04a0*/  NOP ;  /* 0x0000000000007918 */ /* 0x000fc00000000000 */
[----:B------:R-:W-:-:S00]  /*04b0*/  NOP ;  /* 0x0000000000007918 */ /* 0x000fc00000000000 */
[----:B------:R-:W-:-:S00]  /*04c0*/  NOP ;  /* 0x0000000000007918 */ /* 0x000fc00000000000 */
[----:B------:R-:W-:-:S00]  /*04d0*/  NOP ;  /* 0x0000000000007918 */ /* 0x000fc00000000000 */
[----:B------:R-:W-:-:S00]  /*04e0*/  NOP ;  /* 0x0000000000007918 */ /* 0x000fc00000000000 */
[----:B------:R-:W-:-:S00]  /*04f0*/  NOP ;  /* 0x0000000000007918 */ /* 0x000fc00000000000 */
.L_x_2:


//--------------------- .nv.shared._Z17dVdM_lastlayer_m2PdPKdPKiS1_S1_S3_ --------------------------
	.section	.nv.shared._Z17dVdM_lastlayer_m2PdPKdPKiS1_S1_S3_,"aw",@nobits
	.sectionflags	@""
	.align	8
.nv.shared._Z17dVdM_lastlayer_m2PdPKdPKiS1_S1_S3_:
	.zero		3112


//--------------------- .nv.shared.reserved.0     --------------------------
	.section	.nv.shared.reserved.0,"aw",@nobits
	.weak		__nv_reservedSMEM_offset_0_alias
	.size		__nv_reservedSMEM_offset_0_alias, 0, 64
	.other		__nv_reservedSMEM_offset_0_alias,@"STO_CUDA_RESERVED_SHARED STV_DEFAULT"
__nv_reservedSMEM_offset_0_alias:
	.zero		0
	.zero		64


//--------------------- .nv.constant0._Z17dVdM_lastlayer_m2PdPKdPKiS1_S1_S3_ --------------------------
	.section	.nv.constant0._Z17dVdM_lastlayer_m2PdPKdPKiS1_S1_S3_,"a",@progbits
	.sectionflags	@""
	.align	4
.nv.constant0._Z17dVdM_lastlayer_m2PdPKdPKiS1_S1_S3_:
	.zero		944


//--------------------- SYMBOLS --------------------------

	.type		.nv.reservedSmem.offset0,@object
	.size		.nv.reservedSmem.offset0,0x4
	.type		.nv.reservedSmem.cap,@object
	.size		.nv.reservedSmem.cap,0x4
